//
// Generated by NVIDIA NVVM Compiler
//
// Compiler Build ID: CL-36424714
// Cuda compilation tools, release 13.0, V13.0.88
// Based on NVVM 20.0.0
//

.version 9.0
.target sm_100
.address_size 64

	// .globl	_Z9KNNSearchPfPKiPKfS3_

.visible .entry _Z9KNNSearchPfPKiPKfS3_(
	.param .u64 .ptr .align 1 _Z9KNNSearchPfPKiPKfS3__param_0,
	.param .u64 .ptr .align 1 _Z9KNNSearchPfPKiPKfS3__param_1,
	.param .u64 .ptr .align 1 _Z9KNNSearchPfPKiPKfS3__param_2,
	.param .u64 .ptr .align 1 _Z9KNNSearchPfPKiPKfS3__param_3
)
{
	.reg .pred 	%p<26>;
	.reg .b32 	%r<80>;
	.reg .b32 	%f<182>;
	.reg .b64 	%rd<51>;

	ld.param.u64 	%rd7, [_Z9KNNSearchPfPKiPKfS3__param_0];
	ld.param.u64 	%rd8, [_Z9KNNSearchPfPKiPKfS3__param_1];
	ld.param.u64 	%rd9, [_Z9KNNSearchPfPKiPKfS3__param_2];
	ld.param.u64 	%rd10, [_Z9KNNSearchPfPKiPKfS3__param_3];
	cvta.to.global.u64 	%rd1, %rd9;
	cvta.to.global.u64 	%rd11, %rd10;
	cvta.to.global.u64 	%rd12, %rd8;
	ld.global.u32 	%r28, [%rd12+4];
	ld.global.u32 	%r1, [%rd12+8];
	ld.global.u32 	%r29, [%rd12+12];
	mov.u32 	%r30, %ctaid.x;
	mov.u32 	%r31, %tid.x;
	mad.lo.s32 	%r2, %r28, %r30, %r31;
	mul.wide.s32 	%rd13, %r2, 4;
	add.s64 	%rd14, %rd11, %rd13;
	ld.global.f32 	%f1, [%rd14];
	mul.wide.s32 	%rd2, %r29, 4;
	add.s64 	%rd15, %rd14, %rd2;
	ld.global.f32 	%f2, [%rd15];
	add.s64 	%rd16, %rd15, %rd2;
	ld.global.f32 	%f3, [%rd16];
	setp.ge.s32 	%p1, %r2, %r29;
	@%p1 bra 	$L__BB0_15;
	setp.lt.s32 	%p2, %r1, 1;
	mov.f32 	%f179, 0f47C35000;
	mov.f32 	%f180, 0f3F800000;
	@%p2 bra 	$L__BB0_14;
	shl.b32 	%r3, %r1, 1;
	and.b32  	%r4, %r1, 7;
	setp.lt.u32 	%p3, %r1, 8;
	mov.f32 	%f179, 0f47C35000;
	mov.b32 	%r74, 0;
	mov.u32 	%r79, %r74;
	@%p3 bra 	$L__BB0_5;
	and.b32  	%r74, %r1, 2147483640;
	add.s64 	%rd50, %rd1, 16;
	mul.wide.u32 	%rd4, %r1, 4;
	mov.f32 	%f179, 0f47C35000;
	mov.b32 	%r68, 0;
	mov.u32 	%r67, %r3;
	mov.u32 	%r79, %r68;
$L__BB0_4:
	.pragma "nounroll";
	ld.global.f32 	%f24, [%rd50+-16];
	add.s64 	%rd17, %rd50, %rd4;
	ld.global.f32 	%f25, [%rd17+-16];
	mul.wide.u32 	%rd18, %r67, 4;
	add.s64 	%rd19, %rd1, %rd18;
	ld.global.f32 	%f26, [%rd19];
	sub.f32 	%f27, %f1, %f24;
	sub.f32 	%f28, %f2, %f25;
	mul.f32 	%f29, %f28, %f28;
	fma.rn.f32 	%f30, %f27, %f27, %f29;
	sub.f32 	%f31, %f3, %f26;
	fma.rn.f32 	%f32, %f31, %f31, %f30;
	setp.lt.f32 	%p4, %f32, %f179;
	selp.b32 	%r35, %r68, %r79, %p4;
	selp.f32 	%f33, %f32, %f179, %p4;
	ld.global.f32 	%f34, [%rd50+-12];
	ld.global.f32 	%f35, [%rd17+-12];
	ld.global.f32 	%f36, [%rd19+4];
	sub.f32 	%f37, %f1, %f34;
	sub.f32 	%f38, %f2, %f35;
	mul.f32 	%f39, %f38, %f38;
	fma.rn.f32 	%f40, %f37, %f37, %f39;
	sub.f32 	%f41, %f3, %f36;
	fma.rn.f32 	%f42, %f41, %f41, %f40;
	setp.lt.f32 	%p5, %f42, %f33;
	add.s32 	%r36, %r68, 1;
	selp.b32 	%r37, %r36, %r35, %p5;
	selp.f32 	%f43, %f42, %f33, %p5;
	ld.global.f32 	%f44, [%rd50+-8];
	ld.global.f32 	%f45, [%rd17+-8];
	ld.global.f32 	%f46, [%rd19+8];
	sub.f32 	%f47, %f1, %f44;
	sub.f32 	%f48, %f2, %f45;
	mul.f32 	%f49, %f48, %f48;
	fma.rn.f32 	%f50, %f47, %f47, %f49;
	sub.f32 	%f51, %f3, %f46;
	fma.rn.f32 	%f52, %f51, %f51, %f50;
	setp.lt.f32 	%p6, %f52, %f43;
	add.s32 	%r38, %r68, 2;
	selp.b32 	%r39, %r38, %r37, %p6;
	selp.f32 	%f53, %f52, %f43, %p6;
	ld.global.f32 	%f54, [%rd50+-4];
	ld.global.f32 	%f55, [%rd17+-4];
	ld.global.f32 	%f56, [%rd19+12];
	sub.f32 	%f57, %f1, %f54;
	sub.f32 	%f58, %f2, %f55;
	mul.f32 	%f59, %f58, %f58;
	fma.rn.f32 	%f60, %f57, %f57, %f59;
	sub.f32 	%f61, %f3, %f56;
	fma.rn.f32 	%f62, %f61, %f61, %f60;
	setp.lt.f32 	%p7, %f62, %f53;
	add.s32 	%r40, %r68, 3;
	selp.b32 	%r41, %r40, %r39, %p7;
	selp.f32 	%f63, %f62, %f53, %p7;
	ld.global.f32 	%f64, [%rd50];
	ld.global.f32 	%f65, [%rd17];
	ld.global.f32 	%f66, [%rd19+16];
	sub.f32 	%f67, %f1, %f64;
	sub.f32 	%f68, %f2, %f65;
	mul.f32 	%f69, %f68, %f68;
	fma.rn.f32 	%f70, %f67, %f67, %f69;
	sub.f32 	%f71, %f3, %f66;
	fma.rn.f32 	%f72, %f71, %f71, %f70;
	setp.lt.f32 	%p8, %f72, %f63;
	add.s32 	%r42, %r68, 4;
	selp.b32 	%r43, %r42, %r41, %p8;
	selp.f32 	%f73, %f72, %f63, %p8;
	ld.global.f32 	%f74, [%rd50+4];
	ld.global.f32 	%f75, [%rd17+4];
	ld.global.f32 	%f76, [%rd19+20];
	sub.f32 	%f77, %f1, %f74;
	sub.f32 	%f78, %f2, %f75;
	mul.f32 	%f79, %f78, %f78;
	fma.rn.f32 	%f80, %f77, %f77, %f79;
	sub.f32 	%f81, %f3, %f76;
	fma.rn.f32 	%f82, %f81, %f81, %f80;
	setp.lt.f32 	%p9, %f82, %f73;
	add.s32 	%r44, %r68, 5;
	selp.b32 	%r45, %r44, %r43, %p9;
	selp.f32 	%f83, %f82, %f73, %p9;
	ld.global.f32 	%f84, [%rd50+8];
	ld.global.f32 	%f85, [%rd17+8];
	ld.global.f32 	%f86, [%rd19+24];
	sub.f32 	%f87, %f1, %f84;
	sub.f32 	%f88, %f2, %f85;
	mul.f32 	%f89, %f88, %f88;
	fma.rn.f32 	%f90, %f87, %f87, %f89;
	sub.f32 	%f91, %f3, %f86;
	fma.rn.f32 	%f92, %f91, %f91, %f90;
	setp.lt.f32 	%p10, %f92, %f83;
	add.s32 	%r46, %r68, 6;
	selp.b32 	%r47, %r46, %r45, %p10;
	selp.f32 	%f93, %f92, %f83, %p10;
	ld.global.f32 	%f94, [%rd50+12];
	ld.global.f32 	%f95, [%rd17+12];
	ld.global.f32 	%f96, [%rd19+28];
	sub.f32 	%f97, %f1, %f94;
	sub.f32 	%f98, %f2, %f95;
	mul.f32 	%f99, %f98, %f98;
	fma.rn.f32 	%f100, %f97, %f97, %f99;
	sub.f32 	%f101, %f3, %f96;
	fma.rn.f32 	%f102, %f101, %f101, %f100;
	setp.lt.f32 	%p11, %f102, %f93;
	add.s32 	%r48, %r68, 7;
	selp.b32 	%r79, %r48, %r47, %p11;
	selp.f32 	%f179, %f102, %f93, %p11;
	add.s32 	%r67, %r67, 8;
	add.s64 	%rd50, %rd50, 32;
	add.s32 	%r68, %r68, 8;
	setp.ne.s32 	%p12, %r68, %r74;
	@%p12 bra 	$L__BB0_4;
$L__BB0_5:
	setp.eq.s32 	%p13, %r4, 0;
	@%p13 bra 	$L__BB0_13;
	and.b32  	%r15, %r1, 3;
	setp.lt.u32 	%p14, %r4, 4;
	@%p14 bra 	$L__BB0_8;
	mul.wide.u32 	%rd20, %r74, 4;
	add.s64 	%rd21, %rd1, %rd20;
	ld.global.f32 	%f104, [%rd21];
	add.s32 	%r50, %r74, %r1;
	mul.wide.u32 	%rd22, %r50, 4;
	add.s64 	%rd23, %rd1, %rd22;
	ld.global.f32 	%f105, [%rd23];
	add.s32 	%r51, %r50, %r1;
	mul.wide.u32 	%rd24, %r51, 4;
	add.s64 	%rd25, %rd1, %rd24;
	ld.global.f32 	%f106, [%rd25];
	sub.f32 	%f107, %f1, %f104;
	sub.f32 	%f108, %f2, %f105;
	mul.f32 	%f109, %f108, %f108;
	fma.rn.f32 	%f110, %f107, %f107, %f109;
	sub.f32 	%f111, %f3, %f106;
	fma.rn.f32 	%f112, %f111, %f111, %f110;
	setp.lt.f32 	%p15, %f112, %f179;
	selp.b32 	%r52, %r74, %r79, %p15;
	selp.f32 	%f113, %f112, %f179, %p15;
	add.s32 	%r53, %r74, 1;
	ld.global.f32 	%f114, [%rd21+4];
	mul.wide.u32 	%rd26, %r1, 4;
	add.s64 	%rd27, %rd21, %rd26;
	ld.global.f32 	%f115, [%rd27+4];
	mul.wide.u32 	%rd28, %r3, 4;
	add.s64 	%rd29, %rd21, %rd28;
	ld.global.f32 	%f116, [%rd29+4];
	sub.f32 	%f117, %f1, %f114;
	sub.f32 	%f118, %f2, %f115;
	mul.f32 	%f119, %f118, %f118;
	fma.rn.f32 	%f120, %f117, %f117, %f119;
	sub.f32 	%f121, %f3, %f116;
	fma.rn.f32 	%f122, %f121, %f121, %f120;
	setp.lt.f32 	%p16, %f122, %f113;
	selp.b32 	%r54, %r53, %r52, %p16;
	selp.f32 	%f123, %f122, %f113, %p16;
	add.s32 	%r55, %r74, 2;
	ld.global.f32 	%f124, [%rd21+8];
	ld.global.f32 	%f125, [%rd27+8];
	ld.global.f32 	%f126, [%rd29+8];
	sub.f32 	%f127, %f1, %f124;
	sub.f32 	%f128, %f2, %f125;
	mul.f32 	%f129, %f128, %f128;
	fma.rn.f32 	%f130, %f127, %f127, %f129;
	sub.f32 	%f131, %f3, %f126;
	fma.rn.f32 	%f132, %f131, %f131, %f130;
	setp.lt.f32 	%p17, %f132, %f123;
	selp.b32 	%r56, %r55, %r54, %p17;
	selp.f32 	%f133, %f132, %f123, %p17;
	add.s32 	%r57, %r74, 3;
	ld.global.f32 	%f134, [%rd21+12];
	ld.global.f32 	%f135, [%rd27+12];
	ld.global.f32 	%f136, [%rd29+12];
	sub.f32 	%f137, %f1, %f134;
	sub.f32 	%f138, %f2, %f135;
	mul.f32 	%f139, %f138, %f138;
	fma.rn.f32 	%f140, %f137, %f137, %f139;
	sub.f32 	%f141, %f3, %f136;
	fma.rn.f32 	%f142, %f141, %f141, %f140;
	setp.lt.f32 	%p18, %f142, %f133;
	selp.b32 	%r79, %r57, %r56, %p18;
	selp.f32 	%f179, %f142, %f133, %p18;
	add.s32 	%r74, %r74, 4;
$L__BB0_8:
	setp.eq.s32 	%p19, %r15, 0;
	@%p19 bra 	$L__BB0_13;
	setp.eq.s32 	%p20, %r15, 1;
	@%p20 bra 	$L__BB0_11;
	mul.wide.u32 	%rd30, %r74, 4;
	add.s64 	%rd31, %rd1, %rd30;
	ld.global.f32 	%f144, [%rd31];
	add.s32 	%r59, %r74, %r1;
	mul.wide.u32 	%rd32, %r59, 4;
	add.s64 	%rd33, %rd1, %rd32;
	ld.global.f32 	%f145, [%rd33];
	add.s32 	%r60, %r59, %r1;
	mul.wide.u32 	%rd34, %r60, 4;
	add.s64 	%rd35, %rd1, %rd34;
	ld.global.f32 	%f146, [%rd35];
	sub.f32 	%f147, %f1, %f144;
	sub.f32 	%f148, %f2, %f145;
	mul.f32 	%f149, %f148, %f148;
	fma.rn.f32 	%f150, %f147, %f147, %f149;
	sub.f32 	%f151, %f3, %f146;
	fma.rn.f32 	%f152, %f151, %f151, %f150;
	setp.lt.f32 	%p21, %f152, %f179;
	selp.b32 	%r61, %r74, %r79, %p21;
	selp.f32 	%f153, %f152, %f179, %p21;
	add.s32 	%r62, %r74, 1;
	ld.global.f32 	%f154, [%rd31+4];
	mul.wide.u32 	%rd36, %r1, 4;
	add.s64 	%rd37, %rd31, %rd36;
	ld.global.f32 	%f155, [%rd37+4];
	mul.wide.u32 	%rd38, %r3, 4;
	add.s64 	%rd39, %rd31, %rd38;
	ld.global.f32 	%f156, [%rd39+4];
	sub.f32 	%f157, %f1, %f154;
	sub.f32 	%f158, %f2, %f155;
	mul.f32 	%f159, %f158, %f158;
	fma.rn.f32 	%f160, %f157, %f157, %f159;
	sub.f32 	%f161, %f3, %f156;
	fma.rn.f32 	%f162, %f161, %f161, %f160;
	setp.lt.f32 	%p22, %f162, %f153;
	selp.b32 	%r79, %r62, %r61, %p22;
	selp.f32 	%f179, %f162, %f153, %p22;
	add.s32 	%r74, %r74, 2;
$L__BB0_11:
	and.b32  	%r63, %r1, 1;
	setp.eq.b32 	%p23, %r63, 1;
	not.pred 	%p24, %p23;
	@%p24 bra 	$L__BB0_13;
	mul.wide.u32 	%rd40, %r74, 4;
	add.s64 	%rd41, %rd1, %rd40;
	ld.global.f32 	%f163, [%rd41];
	add.s32 	%r64, %r74, %r1;
	mul.wide.u32 	%rd42, %r64, 4;
	add.s64 	%rd43, %rd1, %rd42;
	ld.global.f32 	%f164, [%rd43];
	add.s32 	%r65, %r64, %r1;
	mul.wide.u32 	%rd44, %r65, 4;
	add.s64 	%rd45, %rd1, %rd44;
	ld.global.f32 	%f165, [%rd45];
	sub.f32 	%f166, %f1, %f163;
	sub.f32 	%f167, %f2, %f164;
	mul.f32 	%f168, %f167, %f167;
	fma.rn.f32 	%f169, %f166, %f166, %f168;
	sub.f32 	%f170, %f3, %f165;
	fma.rn.f32 	%f171, %f170, %f170, %f169;
	setp.lt.f32 	%p25, %f171, %f179;
	selp.b32 	%r79, %r74, %r79, %p25;
	selp.f32 	%f179, %f171, %f179, %p25;
$L__BB0_13:
	add.s32 	%r66, %r79, 1;
	cvt.rn.f32.u32 	%f180, %r66;
$L__BB0_14:
	cvta.to.global.u64 	%rd46, %rd7;
	add.s64 	%rd48, %rd46, %rd13;
	st.global.f32 	[%rd48], %f180;
	add.s64 	%rd49, %rd48, %rd2;
	st.global.f32 	[%rd49], %f179;
$L__BB0_15:
	ret;

}


// ===== COMPILED SASS (sm_100) =====

	.target	sm_100

	.elftype	@"ET_EXEC"


//--------------------- .note.nv.tkinfo           --------------------------
	.section	.note.nv.tkinfo,"",@"SHT_NOTE"
	.sectionflags	@"SHF_NOTE_NV_TKINFO"
	.tkinfo
        /*0018*/ 	.word	0x00000002
        /*0030*/ 	.string	""
        /*0030*/ 	.string	"ptxas"
        /*0030*/ 	.string	"Cuda compilation tools, release 13.0, V13.0.88"
        /*0030*/ 	.string	"Build cuda_13.0.r13.0/compiler.36424714_0"
        /*0030*/ 	.string	"-arch sm_100 -m 64 "



//--------------------- .note.nv.cuinfo           --------------------------
	.section	.note.nv.cuinfo,"",@"SHT_NOTE"
	.sectionflags	@"SHF_NOTE_NV_CUINFO"
        /*0018*/ 	.short	0x0002
        /*001a*/ 	.short	0x0064
        /*001c*/ 	.short	0x0082
	.zero		2


//--------------------- .nv.info                  --------------------------
	.section	.nv.info,"",@"SHT_CUDA_INFO"
	.align	4


	//----- nvinfo : EIATTR_REGCOUNT
	.align		4
        /*0000*/ 	.byte	0x04, 0x2f
        /*0002*/ 	.short	(.L_1 - .L_0)
	.align		4
.L_0:
        /*0004*/ 	.word	index@(_Z9KNNSearchPfPKiPKfS3_)
        /*0008*/ 	.word	0x00000020


	//----- nvinfo : EIATTR_FRAME_SIZE
	.align		4
.L_1:
        /*000c*/ 	.byte	0x04, 0x11
        /*000e*/ 	.short	(.L_3 - .L_2)
	.align		4
.L_2:
        /*0010*/ 	.word	index@(_Z9KNNSearchPfPKiPKfS3_)
        /*0014*/ 	.word	0x00000000


	//----- nvinfo : EIATTR_MIN_STACK_SIZE
	.align		4
.L_3:
        /*0018*/ 	.byte	0x04, 0x12
        /*001a*/ 	.short	(.L_5 - .L_4)
	.align		4
.L_4:
        /*001c*/ 	.word	index@(_Z9KNNSearchPfPKiPKfS3_)
        /*0020*/ 	.word	0x00000000
.L_5:


//--------------------- .nv.compat                --------------------------
	.section	.nv.compat,"",@"SHT_CUDA_COMPAT_INFO"
	.align	4
        /*0000*/ 	.byte	0x02, 0x09, 0x00, 0x00, 0x02, 0x02, 0x01, 0x00, 0x02, 0x05, 0x05, 0x00, 0x03, 0x07, 0x01, 0x01
        /*0010*/ 	.byte	0x02, 0x03, 0x00, 0x00, 0x02, 0x06, 0x01, 0x00, 0x04, 0x0b, 0x08, 0x00, 0x09, 0x00, 0x00, 0x00
        /*0020*/ 	.byte	0x00, 0x00, 0x00, 0x00


//--------------------- .nv.info._Z9KNNSearchPfPKiPKfS3_ --------------------------
	.section	.nv.info._Z9KNNSearchPfPKiPKfS3_,"",@"SHT_CUDA_INFO"
	.sectionflags	@""
	.align	4


	//----- nvinfo : EIATTR_CUDA_API_VERSION
	.align		4
        /*0000*/ 	.byte	0x04, 0x37
        /*0002*/ 	.short	(.L_7 - .L_6)
.L_6:
        /*0004*/ 	.word	0x00000082


	//----- nvinfo : EIATTR_KPARAM_INFO
	.align		4
.L_7:
        /*0008*/ 	.byte	0x04, 0x17
        /*000a*/ 	.short	(.L_9 - .L_8)
.L_8:
        /*000c*/ 	.word	0x00000000
        /*0010*/ 	.short	0x0003
        /*0012*/ 	.short	0x0018
        /*0014*/ 	.byte	0x00, 0xf5, 0x21, 0x00


	//----- nvinfo : EIATTR_KPARAM_INFO
	.align		4
.L_9:
        /*0018*/ 	.byte	0x04, 0x17
        /*001a*/ 	.short	(.L_11 - .L_10)
.L_10:
        /*001c*/ 	.word	0x00000000
        /*0020*/ 	.short	0x0002
        /*0022*/ 	.short	0x0010
        /*0024*/ 	.byte	0x00, 0xf5, 0x21, 0x00


	//----- nvinfo : EIATTR_KPARAM_INFO
	.align		4
.L_11:
        /*0028*/ 	.byte	0x04, 0x17
        /*002a*/ 	.short	(.L_13 - .L_12)
.L_12:
        /*002c*/ 	.word	0x00000000
        /*0030*/ 	.short	0x0001
        /*0032*/ 	.short	0x0008
        /*0034*/ 	.byte	0x00, 0xf5, 0x21, 0x00


	//----- nvinfo : EIATTR_KPARAM_INFO
	.align		4
.L_13:
        /*0038*/ 	.byte	0x04, 0x17
        /*003a*/ 	.short	(.L_15 - .L_14)
.L_14:
        /*003c*/ 	.word	0x00000000
        /*0040*/ 	.short	0x0000
        /*0042*/ 	.short	0x0000
        /*0044*/ 	.byte	0x00, 0xf5, 0x21, 0x00


	//----- nvinfo : EIATTR_SPARSE_MMA_MASK
	.align		4
.L_15:
        /*0048*/ 	.byte	0x03, 0x50
        /*004a*/ 	.short	0x0000


	//----- nvinfo : EIATTR_MAXREG_COUNT
	.align		4
        /*004c*/ 	.byte	0x03, 0x1b
        /*004e*/ 	.short	0x00ff


	//----- nvinfo : EIATTR_MERCURY_ISA_VERSION
	.align		4
        /*0050*/ 	.byte	0x03, 0x5f
        /*0052*/ 	.short	0x0101


	//----- nvinfo : EIATTR_VRC_CTA_INIT_COUNT
	.align		4
        /*0054*/ 	.byte	0x02, 0x4a
	.zero		1
	.zero		1


	//----- nvinfo : EIATTR_EXIT_INSTR_OFFSETS
	.align		4
        /*0058*/ 	.byte	0x04, 0x1c
        /*005a*/ 	.short	(.L_17 - .L_16)


	//   ....[0]....
.L_16:
        /*005c*/ 	.word	0x00000090


	//   ....[1]....
        /*0060*/ 	.word	0x000010d0


	//----- nvinfo : EIATTR_CBANK_PARAM_SIZE
	.align		4
.L_17:
        /*0064*/ 	.byte	0x03, 0x19
        /*0066*/ 	.short	0x0020


	//----- nvinfo : EIATTR_PARAM_CBANK
	.align		4
        /*0068*/ 	.byte	0x04, 0x0a
        /*006a*/ 	.short	(.L_19 - .L_18)
	.align		4
.L_18:
        /*006c*/ 	.word	index@(.nv.constant0._Z9KNNSearchPfPKiPKfS3_)
        /*0070*/ 	.short	0x0380
        /*0072*/ 	.short	0x0020


	//----- nvinfo : EIATTR_SW_WAR
	.align		4
.L_19:
        /*0074*/ 	.byte	0x04, 0x36
        /*0076*/ 	.short	(.L_21 - .L_20)
.L_20:
        /*0078*/ 	.word	0x00000008
.L_21:


//--------------------- .nv.callgraph             --------------------------
	.section	.nv.callgraph,"",@"SHT_CUDA_CALLGRAPH"
	.align	4
	.sectionentsize	8
	.align		4
        /*0000*/ 	.word	0x00000000
	.align		4
        /*0004*/ 	.word	0xffffffff
	.align		4
        /*0008*/ 	.word	0x00000000
	.align		4
        /*000c*/ 	.word	0xfffffffe
	.align		4
        /*0010*/ 	.word	0x00000000
	.align		4
        /*0014*/ 	.word	0xfffffffd
	.align		4
        /*0018*/ 	.word	0x00000000
	.align		4
        /*001c*/ 	.word	0xfffffffc


//--------------------- .text._Z9KNNSearchPfPKiPKfS3_ --------------------------
	.section	.text._Z9KNNSearchPfPKiPKfS3_,"ax",@progbits
	.align	128
        .global         _Z9KNNSearchPfPKiPKfS3_
        .type           _Z9KNNSearchPfPKiPKfS3_,@function
        .size           _Z9KNNSearchPfPKiPKfS3_,(.L_x_7 - _Z9KNNSearchPfPKiPKfS3_)
        .other          _Z9KNNSearchPfPKiPKfS3_,@"STO_CUDA_ENTRY STV_DEFAULT"
_Z9KNNSearchPfPKiPKfS3_:
.text._Z9KNNSearchPfPKiPKfS3_:
[----:B------:R-:W-:Y:S08]  /*0000*/  LDC R1, c[0x0][0x37c] ;  /* 0x0000df00ff017b82 */ /* 0x000ff00000000800 */
[----:B------:R-:W0:Y:S01]  /*0010*/  LDC.64 R2, c[0x0][0x388] ;  /* 0x0000e200ff027b82 */ /* 0x000e220000000a00 */
[----:B------:R-:W0:Y:S02]  /*0020*/  LDCU.64 UR4, c[0x0][0x358] ;  /* 0x00006b00ff0477ac */ /* 0x000e240008000a00 */
[----:B0-----:R-:W2:Y:S04]  /*0030*/  LDG.E R10, desc[UR4][R2.64+0x4] ;  /* 0x00000404020a7981 */ /* 0x001ea8000c1e1900 */
[----:B------:R-:W3:Y:S01]  /*0040*/  LDG.E R11, desc[UR4][R2.64+0xc] ;  /* 0x00000c04020b7981 */ /* 0x000ee2000c1e1900 */
[----:B------:R-:W2:Y:S01]  /*0050*/  S2UR UR6, SR_CTAID.X ;  /* 0x00000000000679c3 */ /* 0x000ea20000002500 */
[----:B------:R-:W2:Y:S02]  /*0060*/  S2R R5, SR_TID.X ;  /* 0x0000000000057919 */ /* 0x000ea40000002100 */
[----:B--2---:R-:W-:-:S05]  /*0070*/  IMAD R10, R10, UR6, R5 ;  /* 0x000000060a0a7c24 */ /* 0x004fca000f8e0205 */
[----:B---3--:R-:W-:-:S13]  /*0080*/  ISETP.GE.AND P0, PT, R10, R11, PT ;  /* 0x0000000b0a00720c */ /* 0x008fda0003f06270 */
[----:B------:R-:W-:Y:S05]  /*0090*/  @P0 EXIT ;  /* 0x000000000000094d */ /* 0x000fea0003800000 */
[----:B------:R-:W2:Y:S01]  /*00a0*/  LDG.E R9, desc[UR4][R2.64+0x8] ;  /* 0x0000080402097981 */ /* 0x000ea2000c1e1900 */
[----:B------:R-:W-:Y:S01]  /*00b0*/  HFMA2 R8, -RZ, RZ, 7.76171875, 32 ;  /* 0x47c35000ff087431 */ /* 0x000fe200000001ff */
[----:B------:R-:W-:Y:S02]  /*00c0*/  MOV R7, 0x3f800000 ;  /* 0x3f80000000077802 */ /* 0x000fe40000000f00 */
[----:B--2---:R-:W-:-:S13]  /*00d0*/  ISETP.GE.AND P0, PT, R9, 0x1, PT ;  /* 0x000000010900780c */ /* 0x004fda0003f06270 */
[----:B------:R-:W-:Y:S05]  /*00e0*/  @!P0 BRA `(.L_x_0) ;  /* 0x0000000c00e48947 */ /* 0x000fea0003800000 */
[----:B------:R-:W0:Y:S02]  /*00f0*/  LDC.64 R2, c[0x0][0x398] ;  /* 0x0000e600ff027b82 */ /* 0x000e240000000a00 */
[----:B0-----:R-:W-:-:S05]  /*0100*/  IMAD.WIDE R2, R10, 0x4, R2 ;  /* 0x000000040a027825 */ /* 0x001fca00078e0202 */
[----:B------:R0:W5:Y:S01]  /*0110*/  LDG.E R7, desc[UR4][R2.64] ;  /* 0x0000000402077981 */ /* 0x000162000c1e1900 */
[----:B------:R-:W-:-:S05]  /*0120*/  IMAD.WIDE R4, R11, 0x4, R2 ;  /* 0x000000040b047825 */ /* 0x000fca00078e0202 */
[----:B------:R0:W5:Y:S01]  /*0130*/  LDG.E R6, desc[UR4][R4.64] ;  /* 0x0000000404067981 */ /* 0x000162000c1e1900 */
[----:B------:R-:W-:-:S05]  /*0140*/  IMAD.WIDE R16, R11, 0x4, R4 ;  /* 0x000000040b107825 */ /* 0x000fca00078e0204 */
[----:B------:R0:W5:Y:S01]  /*0150*/  LDG.E R0, desc[UR4][R16.64] ;  /* 0x0000000410007981 */ /* 0x000162000c1e1900 */
[C---:B------:R-:W-:Y:S02]  /*0160*/  ISETP.GE.U32.AND P1, PT, R9.reuse, 0x8, PT ;  /* 0x000000080900780c */ /* 0x040fe40003f26070 */
[C---:B------:R-:W-:Y:S02]  /*0170*/  LOP3.LUT R14, R9.reuse, 0x7, RZ, 0xc0, !PT ;  /* 0x00000007090e7812 */ /* 0x040fe400078ec0ff */
[----:B------:R-:W-:Y:S02]  /*0180*/  SHF.L.U32 R13, R9, 0x1, RZ ;  /* 0x00000001090d7819 */ /* 0x000fe400000006ff */
[----:B------:R-:W-:Y:S02]  /*0190*/  ISETP.NE.AND P0, PT, R14, RZ, PT ;  /* 0x000000ff0e00720c */ /* 0x000fe40003f05270 */
[----:B------:R-:W-:Y:S02]  /*01a0*/  MOV R8, 0x47c35000 ;  /* 0x47c3500000087802 */ /* 0x000fe40000000f00 */
[----:B------:R-:W-:-:S02]  /*01b0*/  MOV R12, RZ ;  /* 0x000000ff000c7202 */ /* 0x000fc40000000f00 */
[----:B------:R-:W-:Y:S01]  /*01c0*/  MOV R15, RZ ;  /* 0x000000ff000f7202 */ /* 0x000fe20000000f00 */
[----:B0-----:R-:W-:Y:S06]  /*01d0*/  @!P1 BRA `(.L_x_1) ;  /* 0x0000000400c49947 */ /* 0x001fec0003800000 */
[----:B------:R-:W0:Y:S01]  /*01e0*/  LDC.64 R2, c[0x0][0x390] ;  /* 0x0000e400ff027b82 */ /* 0x000e220000000a00 */
[----:B------:R-:W-:Y:S01]  /*01f0*/  HFMA2 R8, -RZ, RZ, 7.76171875, 32 ;  /* 0x47c35000ff087431 */ /* 0x000fe200000001ff */
[----:B------:R-:W-:Y:S01]  /*0200*/  LOP3.LUT R12, R9, 0x7ffffff8, RZ, 0xc0, !PT ;  /* 0x7ffffff8090c7812 */ /* 0x000fe200078ec0ff */
[----:B------:R-:W-:Y:S01]  /*0210*/  HFMA2 R15, -RZ, RZ, 0, 0 ;  /* 0x00000000ff0f7431 */ /* 0x000fe200000001ff */
[----:B------:R-:W-:Y:S02]  /*0220*/  MOV R18, RZ ;  /* 0x000000ff00127202 */ /* 0x000fe40000000f00 */
[----:B------:R-:W-:Y:S02]  /*0230*/  MOV R19, R13 ;  /* 0x0000000d00137202 */ /* 0x000fe40000000f00 */
[----:B0-----:R-:W-:-:S04]  /*0240*/  IADD3 R2, P1, PT, R2, 0x10, RZ ;  /* 0x0000001002027810 */ /* 0x001fc80007f3e0ff */
[----:B------:R-:W-:-:S09]  /*0250*/  IADD3.X R3, PT, PT, RZ, R3, RZ, P1, !PT ;  /* 0x00000003ff037210 */ /* 0x000fd20000ffe4ff */
.L_x_2:
[----:B------:R-:W-:Y:S01]  /*0260*/  IMAD.WIDE.U32 R4, R9, 0x4, R2 ;  /* 0x0000000409047825 */ /* 0x000fe200078e0002 */
[----:B------:R-:W2:Y:S01]  /*0270*/  LDG.E R22, desc[UR4][R2.64+-0x10] ;  /* 0xfffff00402167981 */ /* 0x000ea2000c1e1900 */
[----:B------:R-:W0:Y:S03]  /*0280*/  LDC.64 R16, c[0x0][0x390] ;  /* 0x0000e400ff107b82 */ /* 0x000e260000000a00 */
[----:B------:R-:W3:Y:S04]  /*0290*/  LDG.E R23, desc[UR4][R4.64+-0x10] ;  /* 0xfffff00404177981 */ /* 0x000ee8000c1e1900 */
[----:B------:R-:W4:Y:S04]  /*02a0*/  LDG.E R21, desc[UR4][R4.64+-0xc] ;  /* 0xfffff40404157981 */ /* 0x000f28000c1e1900 */
[----:B------:R-:W4:Y:S04]  /*02b0*/  LDG.E R20, desc[UR4][R2.64+-0xc] ;  /* 0xfffff40402147981 */ /* 0x000f28000c1e1900 */
[----:B------:R-:W4:Y:S04]  /*02c0*/  LDG.E R26, desc[UR4][R2.64] ;  /* 0x00000004021a7981 */ /* 0x000f28000c1e1900 */
[----:B------:R-:W4:Y:S01]  /*02d0*/  LDG.E R28, desc[UR4][R2.64+0xc] ;  /* 0x00000c04021c7981 */ /* 0x000f22000c1e1900 */
[----:B0-----:R-:W-:-:S05]  /*02e0*/  IMAD.WIDE.U32 R16, R19, 0x4, R16 ;  /* 0x0000000413107825 */ /* 0x001fca00078e0010 */
[----:B------:R-:W4:Y:S04]  /*02f0*/  LDG.E R27, desc[UR4][R16.64+0x8] ;  /* 0x00000804101b7981 */ /* 0x000f28000c1e1900 */
[----:B------:R-:W4:Y:S01]  /*0300*/  LDG.E R29, desc[UR4][R16.64+0x4] ;  /* 0x00000404101d7981 */ /* 0x000f22000c1e1900 */
[----:B---3-5:R-:W-:Y:S01]  /*0310*/  FADD R24, R6, -R23 ;  /* 0x8000001706187221 */ /* 0x028fe20000000000 */
[----:B--2---:R-:W-:Y:S02]  /*0320*/  FADD R22, R7, -R22 ;  /* 0x8000001607167221 */ /* 0x004fe40000000000 */
[----:B------:R-:W2:Y:S01]  /*0330*/  LDG.E R23, desc[UR4][R16.64] ;  /* 0x0000000410177981 */ /* 0x000ea2000c1e1900 */
[----:B------:R-:W-:-:S04]  /*0340*/  FMUL R25, R24, R24 ;  /* 0x0000001818197220 */ /* 0x000fc80000400000 */
[----:B------:R-:W-:Y:S02]  /*0350*/  FFMA R24, R22, R22, R25 ;  /* 0x0000001616187223 */ /* 0x000fe40000000019 */
[----:B------:R-:W3:Y:S04]  /*0360*/  LDG.E R25, desc[UR4][R4.64+-0x8] ;  /* 0xfffff80404197981 */ /* 0x000ee8000c1e1900 */
[----:B------:R-:W3:Y:S01]  /*0370*/  LDG.E R22, desc[UR4][R2.64+-0x8] ;  /* 0xfffff80402167981 */ /* 0x000ee2000c1e1900 */
[----:B----4-:R-:W-:Y:S01]  /*0380*/  FADD R21, R6, -R21 ;  /* 0x8000001506157221 */ /* 0x010fe20000000000 */
[----:B------:R-:W-:-:S03]  /*0390*/  FADD R20, R7, -R20 ;  /* 0x8000001407147221 */ /* 0x000fc60000000000 */
[----:B------:R-:W-:-:S04]  /*03a0*/  FMUL R21, R21, R21 ;  /* 0x0000001515157220 */ /* 0x000fc80000400000 */
[----:B------:R-:W-:Y:S01]  /*03b0*/  FFMA R20, R20, R20, R21 ;  /* 0x0000001414147223 */ /* 0x000fe20000000015 */
[C---:B------:R-:W-:Y:S01]  /*03c0*/  FADD R27, R0.reuse, -R27 ;  /* 0x8000001b001b7221 */ /* 0x040fe20000000000 */
[----:B--2---:R-:W-:Y:S01]  /*03d0*/  FADD R23, R0, -R23 ;  /* 0x8000001700177221 */ /* 0x004fe20000000000 */
[----:B---3--:R-:W-:-:S03]  /*03e0*/  FADD R25, R6, -R25 ;  /* 0x8000001906197221 */ /* 0x008fc60000000000 */
[----:B------:R-:W-:Y:S02]  /*03f0*/  FFMA R21, R23, R23, R24 ;  /* 0x0000001717157223 */ /* 0x000fe40000000018 */
[----:B------:R-:W2:Y:S01]  /*0400*/  LDG.E R23, desc[UR4][R4.64+-0x4] ;  /* 0xfffffc0404177981 */ /* 0x000ea2000c1e1900 */
[----:B------:R-:W-:Y:S01]  /*0410*/  FADD R22, R7, -R22 ;  /* 0x8000001607167221 */ /* 0x000fe20000000000 */
[----:B------:R-:W-:Y:S02]  /*0420*/  FMUL R25, R25, R25 ;  /* 0x0000001919197220 */ /* 0x000fe40000400000 */
[----:B------:R-:W3:Y:S02]  /*0430*/  LDG.E R24, desc[UR4][R2.64+-0x4] ;  /* 0xfffffc0402187981 */ /* 0x000ee4000c1e1900 */
[----:B------:R-:W-:Y:S02]  /*0440*/  FFMA R22, R22, R22, R25 ;  /* 0x0000001616167223 */ /* 0x000fe40000000019 */
[----:B------:R-:W4:Y:S02]  /*0450*/  LDG.E R25, desc[UR4][R16.64+0xc] ;  /* 0x00000c0410197981 */ /* 0x000f24000c1e1900 */
[----:B------:R-:W-:-:S02]  /*0460*/  FFMA R22, R27, R27, R22 ;  /* 0x0000001b1b167223 */ /* 0x000fc40000000016 */
[----:B------:R-:W4:Y:S01]  /*0470*/  LDG.E R27, desc[UR4][R4.64] ;  /* 0x00000004041b7981 */ /* 0x000f22000c1e1900 */
[----:B------:R-:W-:Y:S01]  /*0480*/  FADD R26, R7, -R26 ;  /* 0x8000001a071a7221 */ /* 0x000fe20000000000 */
[----:B------:R-:W-:-:S04]  /*0490*/  FADD R29, R0, -R29 ;  /* 0x8000001d001d7221 */ /* 0x000fc80000000000 */
[----:B------:R-:W-:Y:S02]  /*04a0*/  FFMA R20, R29, R29, R20 ;  /* 0x0000001d1d147223 */ /* 0x000fe40000000014 */
[----:B------:R-:W4:Y:S01]  /*04b0*/  LDG.E R29, desc[UR4][R16.64+0x14] ;  /* 0x00001404101d7981 */ /* 0x000f22000c1e1900 */
[----:B--2---:R-:W-:Y:S01]  /*04c0*/  FADD R23, R6, -R23 ;  /* 0x8000001706177221 */ /* 0x004fe20000000000 */
[----:B---3--:R-:W-:-:S03]  /*04d0*/  FADD R24, R7, -R24 ;  /* 0x8000001807187221 */ /* 0x008fc60000000000 */
[----:B------:R-:W-:-:S04]  /*04e0*/  FMUL R23, R23, R23 ;  /* 0x0000001717177220 */ /* 0x000fc80000400000 */
[----:B------:R-:W-:Y:S01]  /*04f0*/  FFMA R23, R24, R24, R23 ;  /* 0x0000001818177223 */ /* 0x000fe20000000017 */
[----:B----4-:R-:W-:Y:S01]  /*0500*/  FADD R27, R6, -R27 ;  /* 0x8000001b061b7221 */ /* 0x010fe20000000000 */
[----:B------:R-:W-:Y:S02]  /*0510*/  FADD R24, R0, -R25 ;  /* 0x8000001900187221 */ /* 0x000fe40000000000 */
[----:B------:R-:W2:Y:S01]  /*0520*/  LDG.E R25, desc[UR4][R16.64+0x10] ;  /* 0x0000100410197981 */ /* 0x000ea2000c1e1900 */
[----:B------:R-:W-:Y:S01]  /*0530*/  FMUL R27, R27, R27 ;  /* 0x0000001b1b1b7220 */ /* 0x000fe20000400000 */
[----:B------:R-:W-:-:S03]  /*0540*/  FFMA R23, R24, R24, R23 ;  /* 0x0000001818177223 */ /* 0x000fc60000000017 */
[----:B------:R-:W-:Y:S02]  /*0550*/  FFMA R24, R26, R26, R27 ;  /* 0x0000001a1a187223 */ /* 0x000fe4000000001b */
[----:B------:R-:W3:Y:S04]  /*0560*/  LDG.E R27, desc[UR4][R4.64+0x4] ;  /* 0x00000404041b7981 */ /* 0x000ee8000c1e1900 */
[----:B------:R-:W4:Y:S01]  /*0570*/  LDG.E R26, desc[UR4][R2.64+0x4] ;  /* 0x00000404021a7981 */ /* 0x000f22000c1e1900 */
[----:B--2---:R-:W-:Y:S01]  /*0580*/  FADD R25, R0, -R25 ;  /* 0x8000001900197221 */ /* 0x004fe20000000000 */
[----:B---3--:R-:W-:-:S03]  /*0590*/  FADD R27, R6, -R27 ;  /* 0x8000001b061b7221 */ /* 0x008fc60000000000 */
[----:B------:R-:W-:Y:S01]  /*05a0*/  FFMA R24, R25, R25, R24 ;  /* 0x0000001919187223 */ /* 0x000fe20000000018 */
[----:B----4-:R-:W-:Y:S01]  /*05b0*/  FADD R26, R7, -R26 ;  /* 0x8000001a071a7221 */ /* 0x010fe20000000000 */
[----:B------:R-:W-:-:S04]  /*05c0*/  FMUL R27, R27, R27 ;  /* 0x0000001b1b1b7220 */ /* 0x000fc80000400000 */
[----:B------:R-:W-:Y:S01]  /*05d0*/  FFMA R25, R26, R26, R27 ;  /* 0x0000001a1a197223 */ /* 0x000fe2000000001b */
[----:B------:R-:W-:Y:S01]  /*05e0*/  FADD R26, R0, -R29 ;  /* 0x8000001d001a7221 */ /* 0x000fe20000000000 */
[----:B------:R-:W2:Y:S04]  /*05f0*/  LDG.E R27, desc[UR4][R4.64+0xc] ;  /* 0x00000c04041b7981 */ /* 0x000ea8000c1e1900 */
[----:B------:R-:W3:Y:S01]  /*0600*/  LDG.E R29, desc[UR4][R4.64+0x8] ;  /* 0x00000804041d7981 */ /* 0x000ee2000c1e1900 */
[----:B------:R-:W-:-:S03]  /*0610*/  FFMA R25, R26, R26, R25 ;  /* 0x0000001a1a197223 */ /* 0x000fc60000000019 */
[----:B------:R-:W4:Y:S04]  /*0620*/  LDG.E R26, desc[UR4][R2.64+0x8] ;  /* 0x00000804021a7981 */ /* 0x000f28000c1e1900 */
[----:B------:R-:W2:Y:S01]  /*0630*/  LDG.E R5, desc[UR4][R16.64+0x18] ;  /* 0x0000180410057981 */ /* 0x000ea2000c1e1900 */
[----:B------:R-:W-:-:S04]  /*0640*/  FSETP.GEU.AND P5, PT, R21, R8, PT ;  /* 0x000000081500720b */ /* 0x000fc80003fae000 */
[----:B------:R-:W-:-:S04]  /*0650*/  FSEL R21, R21, R8, !P5 ;  /* 0x0000000815157208 */ /* 0x000fc80006800000 */
[----:B------:R-:W-:-:S04]  /*0660*/  FSETP.GEU.AND P6, PT, R20, R21, PT ;  /* 0x000000151400720b */ /* 0x000fc80003fce000 */
[----:B------:R-:W-:Y:S01]  /*0670*/  FSEL R21, R20, R21, !P6 ;  /* 0x0000001514157208 */ /* 0x000fe20007000000 */
[----:B---3--:R-:W-:-:S04]  /*0680*/  FADD R29, R6, -R29 ;  /* 0x8000001d061d7221 */ /* 0x008fc80000000000 */
[----:B------:R-:W-:Y:S01]  /*0690*/  FMUL R29, R29, R29 ;  /* 0x0000001d1d1d7220 */ /* 0x000fe20000400000 */
[----:B----4-:R-:W-:-:S04]  /*06a0*/  FADD R26, R7, -R26 ;  /* 0x8000001a071a7221 */ /* 0x010fc80000000000 */
[----:B------:R-:W-:Y:S02]  /*06b0*/  FFMA R26, R26, R26, R29 ;  /* 0x0000001a1a1a7223 */ /* 0x000fe4000000001d */
[----:B------:R-:W3:Y:S01]  /*06c0*/  LDG.E R29, desc[UR4][R16.64+0x1c] ;  /* 0x00001c04101d7981 */ /* 0x000ee2000c1e1900 */
[----:B------:R-:W-:-:S04]  /*06d0*/  FSETP.GEU.AND P4, PT, R22, R21, PT ;  /* 0x000000151600720b */ /* 0x000fc80003f8e000 */
[----:B------:R-:W-:-:S04]  /*06e0*/  FSEL R22, R22, R21, !P4 ;  /* 0x0000001516167208 */ /* 0x000fc80006000000 */
[----:B------:R-:W-:-:S04]  /*06f0*/  FSETP.GEU.AND P3, PT, R23, R22, PT ;  /* 0x000000161700720b */ /* 0x000fc80003f6e000 */
[----:B------:R-:W-:-:S04]  /*0700*/  FSEL R23, R23, R22, !P3 ;  /* 0x0000001617177208 */ /* 0x000fc80005800000 */
[----:B------:R-:W-:Y:S01]  /*0710*/  FSETP.GEU.AND P1, PT, R24, R23, PT ;  /* 0x000000171800720b */ /* 0x000fe20003f2e000 */
[----:B--2---:R-:W-:-:S03]  /*0720*/  FADD R27, R6, -R27 ;  /* 0x8000001b061b7221 */ /* 0x004fc60000000000 */
[----:B------:R-:W-:Y:S01]  /*0730*/  FSEL R24, R24, R23, !P1 ;  /* 0x0000001718187208 */ /* 0x000fe20004800000 */
[----:B------:R-:W-:-:S03]  /*0740*/  FADD R5, R0, -R5 ;  /* 0x8000000500057221 */ /* 0x000fc60000000000 */
[-C--:B------:R-:W-:Y:S01]  /*0750*/  FSETP.GEU.AND P2, PT, R25, R24.reuse, PT ;  /* 0x000000181900720b */ /* 0x080fe20003f4e000 */
[----:B------:R-:W-:Y:S01]  /*0760*/  FADD R28, R7, -R28 ;  /* 0x8000001c071c7221 */ /* 0x000fe20000000000 */
[----:B------:R-:W-:Y:S01]  /*0770*/  FMUL R27, R27, R27 ;  /* 0x0000001b1b1b7220 */ /* 0x000fe20000400000 */
[----:B------:R-:W-:Y:S01]  /*0780*/  FFMA R5, R5, R5, R26 ;  /* 0x0000000505057223 */ /* 0x000fe2000000001a */
[----:B------:R-:W-:Y:S02]  /*0790*/  FSEL R24, R25, R24, !P2 ;  /* 0x0000001819187208 */ /* 0x000fe40005000000 */
[----:B------:R-:W-:Y:S01]  /*07a0*/  FFMA R27, R28, R28, R27 ;  /* 0x0000001c1c1b7223 */ /* 0x000fe2000000001b */
[C---:B------:R-:W-:Y:S02]  /*07b0*/  SEL R15, R18.reuse, R15, !P5 ;  /* 0x0000000f120f7207 */ /* 0x040fe40006800000 */
[----:B------:R-:W-:Y:S02]  /*07c0*/  FSETP.GEU.AND P5, PT, R5, R24, PT ;  /* 0x000000180500720b */ /* 0x000fe40003fae000 */
[----:B------:R-:W-:-:S02]  /*07d0*/  @!P6 IADD3 R15, PT, PT, R18, 0x1, RZ ;  /* 0x00000001120fe810 */ /* 0x000fc40007ffe0ff */
[----:B------:R-:W-:Y:S02]  /*07e0*/  FSEL R5, R5, R24, !P5 ;  /* 0x0000001805057208 */ /* 0x000fe40006800000 */
[C---:B------:R-:W-:Y:S02]  /*07f0*/  @!P4 IADD3 R15, PT, PT, R18.reuse, 0x2, RZ ;  /* 0x00000002120fc810 */ /* 0x040fe40007ffe0ff */
[C---:B------:R-:W-:Y:S02]  /*0800*/  @!P3 IADD3 R15, PT, PT, R18.reuse, 0x3, RZ ;  /* 0x00000003120fb810 */ /* 0x040fe40007ffe0ff */
[C---:B------:R-:W-:Y:S02]  /*0810*/  @!P1 IADD3 R15, PT, PT, R18.reuse, 0x4, RZ ;  /* 0x00000004120f9810 */ /* 0x040fe40007ffe0ff */
[C---:B------:R-:W-:Y:S02]  /*0820*/  @!P2 IADD3 R15, PT, PT, R18.reuse, 0x5, RZ ;  /* 0x00000005120fa810 */ /* 0x040fe40007ffe0ff */
[----:B------:R-:W-:-:S02]  /*0830*/  @!P5 IADD3 R15, PT, PT, R18, 0x6, RZ ;  /* 0x00000006120fd810 */ /* 0x000fc40007ffe0ff */
[----:B------:R-:W-:Y:S02]  /*0840*/  IADD3 R2, P2, PT, R2, 0x20, RZ ;  /* 0x0000002002027810 */ /* 0x000fe40007f5e0ff */
[----:B------:R-:W-:Y:S02]  /*0850*/  IADD3 R19, PT, PT, R19, 0x8, RZ ;  /* 0x0000000813137810 */ /* 0x000fe40007ffe0ff */
[----:B------:R-:W-:Y:S01]  /*0860*/  IADD3.X R3, PT, PT, RZ, R3, RZ, P2, !PT ;  /* 0x00000003ff037210 */ /* 0x000fe200017fe4ff */
[----:B---3--:R-:W-:-:S04]  /*0870*/  FADD R4, R0, -R29 ;  /* 0x8000001d00047221 */ /* 0x008fc80000000000 */
[----:B------:R-:W-:-:S05]  /*0880*/  FFMA R4, R4, R4, R27 ;  /* 0x0000000404047223 */ /* 0x000fca000000001b */
[----:B------:R-:W-:-:S13]  /*0890*/  FSETP.GEU.AND P3, PT, R4, R5, PT ;  /* 0x000000050400720b */ /* 0x000fda0003f6e000 */
[C---:B------:R-:W-:Y:S02]  /*08a0*/  @!P3 IADD3 R15, PT, PT, R18.reuse, 0x7, RZ ;  /* 0x00000007120fb810 */ /* 0x040fe40007ffe0ff */
[----:B------:R-:W-:-:S04]  /*08b0*/  IADD3 R18, PT, PT, R18, 0x8, RZ ;  /* 0x0000000812127810 */ /* 0x000fc80007ffe0ff */
[----:B------:R-:W-:Y:S02]  /*08c0*/  ISETP.NE.AND P1, PT, R18, R12, PT ;  /* 0x0000000c1200720c */ /* 0x000fe40003f25270 */
[----:B------:R-:W-:-:S11]  /*08d0*/  FSEL R8, R4, R5, !P3 ;  /* 0x0000000504087208 */ /* 0x000fd60005800000 */
[----:B------:R-:W-:Y:S05]  /*08e0*/  @P1 BRA `(.L_x_2) ;  /* 0xfffffff8005c1947 */ /* 0x000fea000383ffff */
.L_x_1:
[----:B------:R-:W-:Y:S05]  /*08f0*/  @!P0 BRA `(.L_x_3) ;  /* 0x0000000400d88947 */ /* 0x000fea0003800000 */
[----:B------:R-:W-:Y:S02]  /*0900*/  ISETP.GE.U32.AND P0, PT, R14, 0x4, PT ;  /* 0x000000040e00780c */ /* 0x000fe40003f06070 */
[----:B------:R-:W-:-:S04]  /*0910*/  LOP3.LUT R22, R9, 0x3, RZ, 0xc0, !PT ;  /* 0x0000000309167812 */ /* 0x000fc800078ec0ff */
[----:B------:R-:W-:-:S07]  /*0920*/  ISETP.NE.AND P4, PT, R22, RZ, PT ;  /* 0x000000ff1600720c */ /* 0x000fce0003f85270 */
[----:B------:R-:W-:Y:S06]  /*0930*/  @!P0 BRA `(.L_x_4) ;  /* 0x0000000000e48947 */ /* 0x000fec0003800000 */
[----:B------:R-:W0:Y:S01]  /*0940*/  LDC.64 R16, c[0x0][0x390] ;  /* 0x0000e400ff107b82 */ /* 0x000e220000000a00 */
[----:B------:R-:W-:-:S04]  /*0950*/  IADD3 R4, PT, PT, R9, R12, RZ ;  /* 0x0000000c09047210 */ /* 0x000fc80007ffe0ff */
[----:B------:R-:W-:Y:S01]  /*0960*/  IADD3 R19, PT, PT, R9, R4, RZ ;  /* 0x0000000409137210 */ /* 0x000fe20007ffe0ff */
[----:B0-----:R-:W-:-:S04]  /*0970*/  IMAD.WIDE.U32 R24, R4, 0x4, R16 ;  /* 0x0000000404187825 */ /* 0x001fc800078e0010 */
[--C-:B------:R-:W-:Y:S01]  /*0980*/  IMAD.WIDE.U32 R2, R12, 0x4, R16.reuse ;  /* 0x000000040c027825 */ /* 0x100fe200078e0010 */
[----:B------:R-:W2:Y:S03]  /*0990*/  LDG.E R21, desc[UR4][R24.64] ;  /* 0x0000000418157981 */ /* 0x000ea6000c1e1900 */
[----:B------:R-:W-:Y:S01]  /*09a0*/  IMAD.WIDE.U32 R16, R19, 0x4, R16 ;  /* 0x0000000413107825 */ /* 0x000fe200078e0010 */
[----:B------:R-:W3:Y:S03]  /*09b0*/  LDG.E R14, desc[UR4][R2.64] ;  /* 0x00000004020e7981 */ /* 0x000ee6000c1e1900 */
[--C-:B------:R-:W-:Y:S01]  /*09c0*/  IMAD.WIDE.U32 R4, R9, 0x4, R2.reuse ;  /* 0x0000000409047825 */ /* 0x100fe200078e0002 */
[----:B------:R-:W4:Y:S04]  /*09d0*/  LDG.E R20, desc[UR4][R2.64+0x4] ;  /* 0x0000040402147981 */ /* 0x000f28000c1e1900 */
[----:B------:R-:W4:Y:S01]  /*09e0*/  LDG.E R23, desc[UR4][R4.64+0x4] ;  /* 0x0000040404177981 */ /* 0x000f22000c1e1900 */
[----:B------:R-:W-:-:S03]  /*09f0*/  IMAD.WIDE.U32 R18, R13, 0x4, R2 ;  /* 0x000000040d127825 */ /* 0x000fc600078e0002 */
[----:B------:R-:W4:Y:S04]  /*0a00*/  LDG.E R17, desc[UR4][R16.64] ;  /* 0x0000000410117981 */ /* 0x000f28000c1e1900 */
[----:B------:R-:W4:Y:S04]  /*0a10*/  LDG.E R27, desc[UR4][R4.64+0x8] ;  /* 0x00000804041b7981 */ /* 0x000f28000c1e1900 */
[----:B------:R-:W4:Y:S04]  /*0a20*/  LDG.E R29, desc[UR4][R18.64+0x4] ;  /* 0x00000404121d7981 */ /* 0x000f28000c1e1900 */
[----:B------:R-:W4:Y:S04]  /*0a30*/  LDG.E R26, desc[UR4][R2.64+0x8] ;  /* 0x00000804021a7981 */ /* 0x000f28000c1e1900 */
[----:B------:R-:W4:Y:S04]  /*0a40*/  LDG.E R25, desc[UR4][R4.64+0xc] ;  /* 0x00000c0404197981 */ /* 0x000f28000c1e1900 */
[----:B------:R-:W4:Y:S04]  /*0a50*/  LDG.E R24, desc[UR4][R18.64+0x8] ;  /* 0x0000080412187981 */ /* 0x000f28000c1e1900 */
[----:B------:R0:W4:Y:S04]  /*0a60*/  LDG.E R28, desc[UR4][R2.64+0xc] ;  /* 0x00000c04021c7981 */ /* 0x000128000c1e1900 */
[----:B------:R-:W4:Y:S01]  /*0a70*/  LDG.E R16, desc[UR4][R18.64+0xc] ;  /* 0x00000c0412107981 */ /* 0x000f22000c1e1900 */
[----:B--2--5:R-:W-:Y:S01]  /*0a80*/  FADD R21, R6, -R21 ;  /* 0x8000001506157221 */ /* 0x024fe20000000000 */
[----:B---3--:R-:W-:-:S03]  /*0a90*/  FADD R14, R7, -R14 ;  /* 0x8000000e070e7221 */ /* 0x008fc60000000000 */
[----:B------:R-:W-:-:S04]  /*0aa0*/  FMUL R21, R21, R21 ;  /* 0x0000001515157220 */ /* 0x000fc80000400000 */
[----:B------:R-:W-:Y:S01]  /*0ab0*/  FFMA R21, R14, R14, R21 ;  /* 0x0000000e0e157223 */ /* 0x000fe20000000015 */
[----:B----4-:R-:W-:Y:S01]  /*0ac0*/  FADD R23, R6, -R23 ;  /* 0x8000001706177221 */ /* 0x010fe20000000000 */
[----:B------:R-:W-:Y:S01]  /*0ad0*/  FADD R14, R0, -R17 ;  /* 0x80000011000e7221 */ /* 0x000fe20000000000 */
[----:B------:R-:W-:Y:S02]  /*0ae0*/  FADD R20, R7, -R20 ;  /* 0x8000001407147221 */ /* 0x000fe40000000000 */
[----:B------:R-:W-:Y:S01]  /*0af0*/  FMUL R23, R23, R23 ;  /* 0x0000001717177220 */ /* 0x000fe20000400000 */
[----:B------:R-:W-:Y:S01]  /*0b00*/  FFMA R21, R14, R14, R21 ;  /* 0x0000000e0e157223 */ /* 0x000fe20000000015 */
[----:B------:R-:W-:Y:S02]  /*0b10*/  FADD R27, R6, -R27 ;  /* 0x8000001b061b7221 */ /* 0x000fe40000000000 */
[----:B------:R-:W-:Y:S01]  /*0b20*/  FFMA R23, R20, R20, R23 ;  /* 0x0000001414177223 */ /* 0x000fe20000000017 */
[----:B0-----:R-:W-:Y:S01]  /*0b30*/  FADD R2, R0, -R29 ;  /* 0x8000001d00027221 */ /* 0x001fe20000000000 */
[----:B------:R-:W-:Y:S01]  /*0b40*/  FSETP.GEU.AND P0, PT, R21, R8, PT ;  /* 0x000000081500720b */ /* 0x000fe20003f0e000 */
[----:B------:R-:W-:Y:S01]  /*0b50*/  FMUL R27, R27, R27 ;  /* 0x0000001b1b1b7220 */ /* 0x000fe20000400000 */
[----:B------:R-:W-:Y:S01]  /*0b60*/  FADD R26, R7, -R26 ;  /* 0x8000001a071a7221 */ /* 0x000fe20000000000 */
[----:B------:R-:W-:Y:S01]  /*0b70*/  FFMA R23, R2, R2, R23 ;  /* 0x0000000202177223 */ /* 0x000fe20000000017 */
[----:B------:R-:W-:-:S02]  /*0b80*/  FSEL R8, R21, R8, !P0 ;  /* 0x0000000815087208 */ /* 0x000fc40004000000 */
[----:B------:R-:W-:Y:S01]  /*0b90*/  FFMA R27, R26, R26, R27 ;  /* 0x0000001a1a1b7223 */ /* 0x000fe2000000001b */
[----:B------:R-:W-:Y:S01]  /*0ba0*/  FADD R25, R6, -R25 ;  /* 0x8000001906197221 */ /* 0x000fe20000000000 */
[-C--:B------:R-:W-:Y:S01]  /*0bb0*/  FSETP.GEU.AND P1, PT, R23, R8.reuse, PT ;  /* 0x000000081700720b */ /* 0x080fe20003f2e000 */
[----:B------:R-:W-:Y:S02]  /*0bc0*/  FADD R24, R0, -R24 ;  /* 0x8000001800187221 */ /* 0x000fe40000000000 */
[----:B------:R-:W-:Y:S01]  /*0bd0*/  FMUL R25, R25, R25 ;  /* 0x0000001919197220 */ /* 0x000fe20000400000 */
[----:B------:R-:W-:Y:S01]  /*0be0*/  FSEL R8, R23, R8, !P1 ;  /* 0x0000000817087208 */ /* 0x000fe20004800000 */
[----:B------:R-:W-:Y:S01]  /*0bf0*/  FADD R28, R7, -R28 ;  /* 0x8000001c071c7221 */ /* 0x000fe20000000000 */
[----:B------:R-:W-:-:S03]  /*0c00*/  FFMA R27, R24, R24, R27 ;  /* 0x00000018181b7223 */ /* 0x000fc6000000001b */
[----:B------:R-:W-:Y:S01]  /*0c10*/  FFMA R25, R28, R28, R25 ;  /* 0x0000001c1c197223 */ /* 0x000fe20000000019 */
[----:B------:R-:W-:Y:S01]  /*0c20*/  FADD R16, R0, -R16 ;  /* 0x8000001000107221 */ /* 0x000fe20000000000 */
[----:B------:R-:W-:-:S03]  /*0c30*/  FSETP.GEU.AND P2, PT, R27, R8, PT ;  /* 0x000000081b00720b */ /* 0x000fc60003f4e000 */
[----:B------:R-:W-:Y:S01]  /*0c40*/  FFMA R25, R16, R16, R25 ;  /* 0x0000001010197223 */ /* 0x000fe20000000019 */
[----:B------:R-:W-:-:S04]  /*0c50*/  FSEL R8, R27, R8, !P2 ;  /* 0x000000081b087208 */ /* 0x000fc80005000000 */
[CC--:B------:R-:W-:Y:S02]  /*0c60*/  FSETP.GEU.AND P3, PT, R25.reuse, R8.reuse, PT ;  /* 0x000000081900720b */ /* 0x0c0fe40003f6e000 */
[C---:B------:R-:W-:Y:S02]  /*0c70*/  SEL R15, R12.reuse, R15, !P0 ;  /* 0x0000000f0c0f7207 */ /* 0x040fe40004000000 */
[C---:B------:R-:W-:Y:S02]  /*0c80*/  @!P1 IADD3 R15, PT, PT, R12.reuse, 0x1, RZ ;  /* 0x000000010c0f9810 */ /* 0x040fe40007ffe0ff */
[----:B------:R-:W-:Y:S02]  /*0c90*/  @!P2 IADD3 R15, PT, PT, R12, 0x2, RZ ;  /* 0x000000020c0fa810 */ /* 0x000fe40007ffe0ff */
[----:B------:R-:W-:-:S05]  /*0ca0*/  FSEL R8, R25, R8, !P3 ;  /* 0x0000000819087208 */ /* 0x000fca0005800000 */
[C---:B------:R-:W-:Y:S02]  /*0cb0*/  @!P3 IADD3 R15, PT, PT, R12.reuse, 0x3, RZ ;  /* 0x000000030c0fb810 */ /* 0x040fe40007ffe0ff */
[----:B------:R-:W-:-:S07]  /*0cc0*/  IADD3 R12, PT, PT, R12, 0x4, RZ ;  /* 0x000000040c0c7810 */ /* 0x000fce0007ffe0ff */
.L_x_4:
[----:B------:R-:W-:Y:S05]  /*0cd0*/  @!P4 BRA `(.L_x_3) ;  /* 0x0000000000e0c947 */ /* 0x000fea0003800000 */
[----:B------:R-:W-:Y:S02]  /*0ce0*/  ISETP.NE.AND P0, PT, R22, 0x1, PT ;  /* 0x000000011600780c */ /* 0x000fe40003f05270 */
[----:B------:R-:W-:-:S04]  /*0cf0*/  LOP3.LUT R2, R9, 0x1, RZ, 0xc0, !PT ;  /* 0x0000000109027812 */ /* 0x000fc800078ec0ff */
[----:B------:R-:W-:-:S07]  /*0d00*/  ISETP.NE.U32.AND P1, PT, R2, 0x1, PT ;  /* 0x000000010200780c */ /* 0x000fce0003f25070 */
[----:B------:R-:W-:Y:S06]  /*0d10*/  @!P0 BRA `(.L_x_5) ;  /* 0x0000000000848947 */ /* 0x000fec0003800000 */
[----:B------:R-:W0:Y:S01]  /*0d20*/  LDC.64 R4, c[0x0][0x390] ;  /* 0x0000e400ff047b82 */ /* 0x000e220000000a00 */
[----:B------:R-:W-:-:S04]  /*0d30*/  IADD3 R14, PT, PT, R9, R12, RZ ;  /* 0x0000000c090e7210 */ /* 0x000fc80007ffe0ff */
[----:B------:R-:W-:Y:S01]  /*0d40*/  IADD3 R17, PT, PT, R9, R14, RZ ;  /* 0x0000000e09117210 */ /* 0x000fe20007ffe0ff */
[----:B0-----:R-:W-:-:S04]  /*0d50*/  IMAD.WIDE.U32 R18, R14, 0x4, R4 ;  /* 0x000000040e127825 */ /* 0x001fc800078e0004 */
[--C-:B------:R-:W-:Y:S02]  /*0d60*/  IMAD.WIDE.U32 R2, R12, 0x4, R4.reuse ;  /* 0x000000040c027825 */ /* 0x100fe400078e0004 */
[----:B------:R-:W2:Y:S02]  /*0d70*/  LDG.E R19, desc[UR4][R18.64] ;  /* 0x0000000412137981 */ /* 0x000ea4000c1e1900 */
[----:B------:R-:W-:Y:S02]  /*0d80*/  IMAD.WIDE.U32 R4, R17, 0x4, R4 ;  /* 0x0000000411047825 */ /* 0x000fe400078e0004 */
[----:B------:R-:W3:Y:S02]  /*0d90*/  LDG.E R14, desc[UR4][R2.64] ;  /* 0x00000004020e7981 */ /* 0x000ee4000c1e1900 */
[--C-:B------:R-:W-:Y:S02]  /*0da0*/  IMAD.WIDE.U32 R16, R9, 0x4, R2.reuse ;  /* 0x0000000409107825 */ /* 0x100fe400078e0002 */
[----:B------:R-:W4:Y:S02]  /*0db0*/  LDG.E R5, desc[UR4][R4.64] ;  /* 0x0000000404057981 */ /* 0x000f24000c1e1900 */
[----:B------:R-:W-:-:S02]  /*0dc0*/  IMAD.WIDE.U32 R20, R13, 0x4, R2 ;  /* 0x000000040d147825 */ /* 0x000fc400078e0002 */
[----:B------:R-:W4:Y:S04]  /*0dd0*/  LDG.E R17, desc[UR4][R16.64+0x4] ;  /* 0x0000040410117981 */ /* 0x000f28000c1e1900 */
[----:B------:R-:W4:Y:S04]  /*0de0*/  LDG.E R22, desc[UR4][R2.64+0x4] ;  /* 0x0000040402167981 */ /* 0x000f28000c1e1900 */
[----:B------:R-:W4:Y:S01]  /*0df0*/  LDG.E R21, desc[UR4][R20.64+0x4] ;  /* 0x0000040414157981 */ /* 0x000f22000c1e1900 */
[----:B--2--5:R-:W-:Y:S01]  /*0e00*/  FADD R13, R6, -R19 ;  /* 0x80000013060d7221 */ /* 0x024fe20000000000 */
[----:B---3--:R-:W-:-:S03]  /*0e10*/  FADD R14, R7, -R14 ;  /* 0x8000000e070e7221 */ /* 0x008fc60000000000 */
[----:B------:R-:W-:-:S04]  /*0e20*/  FMUL R13, R13, R13 ;  /* 0x0000000d0d0d7220 */ /* 0x000fc80000400000 */
[----:B------:R-:W-:Y:S01]  /*0e30*/  FFMA R13, R14, R14, R13 ;  /* 0x0000000e0e0d7223 */ /* 0x000fe2000000000d */
[----:B----4-:R-:W-:Y:S01]  /*0e40*/  FADD R14, R0, -R5 ;  /* 0x80000005000e7221 */ /* 0x010fe20000000000 */
[----:B------:R-:W-:-:S03]  /*0e50*/  FADD R18, R6, -R17 ;  /* 0x8000001106127221 */ /* 0x000fc60000000000 */
[----:B------:R-:W-:Y:S01]  /*0e60*/  FFMA R13, R14, R14, R13 ;  /* 0x0000000e0e0d7223 */ /* 0x000fe2000000000d */
[----:B------:R-:W-:Y:S01]  /*0e70*/  FADD R22, R7, -R22 ;  /* 0x8000001607167221 */ /* 0x000fe20000000000 */
[----:B------:R-:W-:-:S03]  /*0e80*/  FMUL R5, R18, R18 ;  /* 0x0000001212057220 */ /* 0x000fc60000400000 */
[C---:B------:R-:W-:Y:S01]  /*0e90*/  FSETP.GEU.AND P0, PT, R13.reuse, R8, PT ;  /* 0x000000080d00720b */ /* 0x040fe20003f0e000 */
[----:B------:R-:W-:Y:S01]  /*0ea0*/  FADD R2, R0, -R21 ;  /* 0x8000001500027221 */ /* 0x000fe20000000000 */
[----:B------:R-:W-:Y:S02]  /*0eb0*/  FFMA R5, R22, R22, R5 ;  /* 0x0000001616057223 */ /* 0x000fe40000000005 */
[----:B------:R-:W-:Y:S02]  /*0ec0*/  FSEL R8, R13, R8, !P0 ;  /* 0x000000080d087208 */ /* 0x000fe40004000000 */
[----:B------:R-:W-:Y:S01]  /*0ed0*/  FFMA R5, R2, R2, R5 ;  /* 0x0000000202057223 */ /* 0x000fe20000000005 */
[----:B------:R-:W-:-:S04]  /*0ee0*/  SEL R15, R12, R15, !P0 ;  /* 0x0000000f0c0f7207 */ /* 0x000fc80004000000 */
[----:B------:R-:W-:-:S04]  /*0ef0*/  FSETP.GEU.AND P2, PT, R5, R8, PT ;  /* 0x000000080500720b */ /* 0x000fc80003f4e000 */
[----:B------:R-:W-:-:S09]  /*0f00*/  FSEL R8, R5, R8, !P2 ;  /* 0x0000000805087208 */ /* 0x000fd20005000000 */
[C---:B------:R-:W-:Y:S02]  /*0f10*/  @!P2 IADD3 R15, PT, PT, R12.reuse, 0x1, RZ ;  /* 0x000000010c0fa810 */ /* 0x040fe40007ffe0ff */
[----:B------:R-:W-:-:S07]  /*0f20*/  IADD3 R12, PT, PT, R12, 0x2, RZ ;  /* 0x000000020c0c7810 */ /* 0x000fce0007ffe0ff */
.L_x_5:
[----:B------:R-:W-:Y:S05]  /*0f30*/  @P1 BRA `(.L_x_3) ;  /* 0x0000000000481947 */ /* 0x000fea0003800000 */
[----:B------:R-:W0:Y:S01]  /*0f40*/  LDC.64 R2, c[0x0][0x390] ;  /* 0x0000e400ff027b82 */ /* 0x000e220000000a00 */
[----:B------:R-:W-:-:S04]  /*0f50*/  IADD3 R4, PT, PT, R9, R12, RZ ;  /* 0x0000000c09047210 */ /* 0x000fc80007ffe0ff */
[----:B------:R-:W-:Y:S01]  /*0f60*/  IADD3 R9, PT, PT, R9, R4, RZ ;  /* 0x0000000409097210 */ /* 0x000fe20007ffe0ff */
[----:B0-----:R-:W-:-:S04]  /*0f70*/  IMAD.WIDE.U32 R16, R4, 0x4, R2 ;  /* 0x0000000404107825 */ /* 0x001fc800078e0002 */
[--C-:B------:R-:W-:Y:S02]  /*0f80*/  IMAD.WIDE.U32 R4, R12, 0x4, R2.reuse ;  /* 0x000000040c047825 */ /* 0x100fe400078e0002 */
[----:B------:R-:W2:Y:S02]  /*0f90*/  LDG.E R17, desc[UR4][R16.64] ;  /* 0x0000000410117981 */ /* 0x000ea4000c1e1900 */
[----:B------:R-:W-:Y:S02]  /*0fa0*/  IMAD.WIDE.U32 R2, R9, 0x4, R2 ;  /* 0x0000000409027825 */ /* 0x000fe400078e0002 */
[----:B------:R-:W3:Y:S04]  /*0fb0*/  LDG.E R4, desc[UR4][R4.64] ;  /* 0x0000000404047981 */ /* 0x000ee8000c1e1900 */
[----:B------:R-:W4:Y:S01]  /*0fc0*/  LDG.E R3, desc[UR4][R2.64] ;  /* 0x0000000402037981 */ /* 0x000f22000c1e1900 */
[----:B--2--5:R-:W-:Y:S01]  /*0fd0*/  FADD R6, R6, -R17 ;  /* 0x8000001106067221 */ /* 0x024fe20000000000 */
[----:B---3--:R-:W-:-:S03]  /*0fe0*/  FADD R7, R7, -R4 ;  /* 0x8000000407077221 */ /* 0x008fc60000000000 */
[----:B------:R-:W-:Y:S01]  /*0ff0*/  FMUL R6, R6, R6 ;  /* 0x0000000606067220 */ /* 0x000fe20000400000 */
[----:B----4-:R-:W-:-:S03]  /*1000*/  FADD R9, R0, -R3 ;  /* 0x8000000300097221 */ /* 0x010fc60000000000 */
[----:B------:R-:W-:-:S04]  /*1010*/  FFMA R6, R7, R7, R6 ;  /* 0x0000000707067223 */ /* 0x000fc80000000006 */
[----:B------:R-:W-:-:S05]  /*1020*/  FFMA R9, R9, R9, R6 ;  /* 0x0000000909097223 */ /* 0x000fca0000000006 */
[----:B------:R-:W-:-:S04]  /*1030*/  FSETP.GEU.AND P0, PT, R9, R8, PT ;  /* 0x000000080900720b */ /* 0x000fc80003f0e000 */
[----:B------:R-:W-:Y:S02]  /*1040*/  SEL R15, R12, R15, !P0 ;  /* 0x0000000f0c0f7207 */ /* 0x000fe40004000000 */
[----:B------:R-:W-:-:S07]  /*1050*/  FSEL R8, R9, R8, !P0 ;  /* 0x0000000809087208 */ /* 0x000fce0004000000 */
.L_x_3:
[----:B-----5:R-:W-:-:S04]  /*1060*/  IADD3 R7, PT, PT, R15, 0x1, RZ ;  /* 0x000000010f077810 */ /* 0x020fc80007ffe0ff */
[----:B------:R-:W-:-:S07]  /*1070*/  I2FP.F32.U32 R7, R7 ;  /* 0x0000000700077245 */ /* 0x000fce0000201000 */
.L_x_0:
[----:B------:R-:W0:Y:S02]  /*1080*/  LDC.64 R2, c[0x0][0x380] ;  /* 0x0000e000ff027b82 */ /* 0x000e240000000a00 */
[----:B0-----:R-:W-:-:S05]  /*1090*/  IMAD.WIDE R2, R10, 0x4, R2 ;  /* 0x000000040a027825 */ /* 0x001fca00078e0202 */
[----:B------:R-:W-:Y:S01]  /*10a0*/  STG.E desc[UR4][R2.64], R7 ;  /* 0x0000000702007986 */ /* 0x000fe2000c101904 */
[----:B------:R-:W-:-:S05]  /*10b0*/  IMAD.WIDE R4, R11, 0x4, R2 ;  /* 0x000000040b047825 */ /* 0x000fca00078e0202 */
[----:B------:R-:W-:Y:S01]  /*10c0*/  STG.E desc[UR4][R4.64], R8 ;  /* 0x0000000804007986 */ /* 0x000fe2000c101904 */
[----:B------:R-:W-:Y:S05]  /*10d0*/  EXIT ;  /* 0x000000000000794d */ /* 0x000fea0003800000 */
.L_x_6:
[----:B------:R-:W-:-:S00]  /*10e0*/  BRA `(.L_x_6) ;  /* 0xfffffffc00fc7947 */ /* 0x000fc0000383ffff */
[----:B------:R-:W-:-:S00]  /*10f0*/  NOP ;  /* 0x0000000000007918 */ /* 0x000fc00000000000 */
        /* <DEDUP_REMOVED lines=8> */
.L_x_7:


//--------------------- .nv.shared.reserved.0     --------------------------
	.section	.nv.shared.reserved.0,"aw",@nobits
	.weak		__nv_reservedSMEM_offset_0_alias
	.size		__nv_reservedSMEM_offset_0_alias, 0, 64
	.other		__nv_reservedSMEM_offset_0_alias,@"STO_CUDA_RESERVED_SHARED STV_DEFAULT"
__nv_reservedSMEM_offset_0_alias:
	.zero		0
	.zero		64


//--------------------- .nv.constant0._Z9KNNSearchPfPKiPKfS3_ --------------------------
	.section	.nv.constant0._Z9KNNSearchPfPKiPKfS3_,"a",@progbits
	.sectionflags	@""
	.align	4
.nv.constant0._Z9KNNSearchPfPKiPKfS3_:
	.zero		928


//--------------------- SYMBOLS --------------------------

	.type		.nv.reservedSmem.offset0,@object
	.size		.nv.reservedSmem.offset0,0x4
